	.version 2.1
	.target sm_20
	// compiled with /usr/local/cuda3.1/cuda/open64/lib//be
	// nvopencc 3.1 built on 2010-06-07

	.visible .func (.param .align 4 .b8 __cudaretf__Z19bodyBodyInteraction6float36float4S0_[12]) _Z19bodyBodyInteraction6float36float4S0_ (.param .align 4 .b8 __cudaparmf1__Z19bodyBodyInteraction6float36float4S0_[12], .param .align 16 .b8 __cudaparmf2__Z19bodyBodyInteraction6float36float4S0_[16], .param .align 16 .b8 __cudaparmf3__Z19bodyBodyInteraction6float36float4S0_[16])

	.visible .func (.param .align 4 .b8 __cudaretf__Z11gravitation6float46float3[12]) _Z11gravitation6float46float3 (.param .align 16 .b8 __cudaparmf1__Z11gravitation6float46float3[16], .param .align 4 .b8 __cudaparmf2__Z11gravitation6float46float3[12])

	//-----------------------------------------------------------
	// Compiling /tmp/tmpxft_00001f05_00000000-7_nbody_kernel.cpp3.i (/tmp/ccBI#.sCQhsx)
	//-----------------------------------------------------------

	//-----------------------------------------------------------
	// Options:
	//-----------------------------------------------------------
	//  Target:ptx, ISA:sm_20, Endian:little, Pointer Size:64
	//  -O3	(Optimization level)
	//  -g0	(Debug level)
	//  -m2	(Report advisories)
	//-----------------------------------------------------------

	.file	1	"<command-line>"
	.file	2	"/tmp/tmpxft_00001f05_00000000-6_nbody_kernel.cudafe2.gpu"
	.file	3	"/usr/lib/gcc/x86_64-linux-gnu/4.4.3/include/stddef.h"
	.file	4	"/usr/local/cuda3.1/cuda/bin/../include/crt/device_runtime.h"
	.file	5	"/usr/local/cuda3.1/cuda/bin/../include/host_defines.h"
	.file	6	"/usr/local/cuda3.1/cuda/bin/../include/builtin_types.h"
	.file	7	"/usr/local/cuda3.1/cuda/bin/../include/device_types.h"
	.file	8	"/usr/local/cuda3.1/cuda/bin/../include/driver_types.h"
	.file	9	"/usr/local/cuda3.1/cuda/bin/../include/surface_types.h"
	.file	10	"/usr/local/cuda3.1/cuda/bin/../include/texture_types.h"
	.file	11	"/usr/local/cuda3.1/cuda/bin/../include/vector_types.h"
	.file	12	"/usr/local/cuda3.1/cuda/bin/../include/device_launch_parameters.h"
	.file	13	"/usr/local/cuda3.1/cuda/bin/../include/crt/storage_class.h"
	.file	14	"/usr/include/bits/types.h"
	.file	15	"/usr/include/time.h"
	.file	16	"/home/andrew/repositories/gpuocelot/tests/cuda2.2/tests/nbody/nbody_kernel.cu"
	.file	17	"/usr/local/cuda3.1/cuda/bin/../include/common_functions.h"
	.file	18	"/usr/local/cuda3.1/cuda/bin/../include/math_functions.h"
	.file	19	"/usr/local/cuda3.1/cuda/bin/../include/math_constants.h"
	.file	20	"/usr/local/cuda3.1/cuda/bin/../include/device_functions.h"
	.file	21	"/usr/local/cuda3.1/cuda/bin/../include/sm_11_atomic_functions.h"
	.file	22	"/usr/local/cuda3.1/cuda/bin/../include/sm_12_atomic_functions.h"
	.file	23	"/usr/local/cuda3.1/cuda/bin/../include/sm_13_double_functions.h"
	.file	24	"/usr/local/cuda3.1/cuda/bin/../include/sm_20_atomic_functions.h"
	.file	25	"/usr/local/cuda3.1/cuda/bin/../include/sm_20_intrinsics.h"
	.file	26	"/usr/local/cuda3.1/cuda/bin/../include/surface_functions.h"
	.file	27	"/usr/local/cuda3.1/cuda/bin/../include/texture_fetch_functions.h"
	.file	28	"/usr/local/cuda3.1/cuda/bin/../include/math_functions_dbl_ptx3.h"

	.extern	.shared .align 16 .b8 sharedPos[];
	.const .f32 softeningSquared;

	.visible .func (.param .align 4 .b8 __cudaretf__Z19bodyBodyInteraction6float36float4S0_[12]) _Z19bodyBodyInteraction6float36float4S0_ (.param .align 4 .b8 __cudaparmf1__Z19bodyBodyInteraction6float36float4S0_[12], .param .align 16 .b8 __cudaparmf2__Z19bodyBodyInteraction6float36float4S0_[16], .param .align 16 .b8 __cudaparmf3__Z19bodyBodyInteraction6float36float4S0_[16])
	{
	.reg .f32 %f<41>;
	.loc	16	53	0
$LDWbegin__Z19bodyBodyInteraction6float36float4S0_:
	ld.param.f32 	%f1, [__cudaparmf1__Z19bodyBodyInteraction6float36float4S0_+0];
	mov.f32 	%f2, %f1;
	ld.param.f32 	%f3, [__cudaparmf1__Z19bodyBodyInteraction6float36float4S0_+4];
	mov.f32 	%f4, %f3;
	ld.param.f32 	%f5, [__cudaparmf1__Z19bodyBodyInteraction6float36float4S0_+8];
	mov.f32 	%f6, %f5;
	ld.param.f32 	%f7, [__cudaparmf2__Z19bodyBodyInteraction6float36float4S0_+0];
	mov.f32 	%f8, %f7;
	ld.param.f32 	%f9, [__cudaparmf2__Z19bodyBodyInteraction6float36float4S0_+4];
	mov.f32 	%f10, %f9;
	ld.param.f32 	%f11, [__cudaparmf2__Z19bodyBodyInteraction6float36float4S0_+8];
	mov.f32 	%f12, %f11;
	ld.param.f32 	%f13, [__cudaparmf3__Z19bodyBodyInteraction6float36float4S0_+0];
	mov.f32 	%f14, %f13;
	ld.param.f32 	%f15, [__cudaparmf3__Z19bodyBodyInteraction6float36float4S0_+4];
	mov.f32 	%f16, %f15;
	ld.param.f32 	%f17, [__cudaparmf3__Z19bodyBodyInteraction6float36float4S0_+8];
	mov.f32 	%f18, %f17;
	ld.param.f32 	%f19, [__cudaparmf3__Z19bodyBodyInteraction6float36float4S0_+12];
	mov.f32 	%f20, %f19;
	.loc	16	76	0
	sub.f32 	%f21, %f8, %f14;
	sub.f32 	%f22, %f10, %f16;
	sub.f32 	%f23, %f12, %f18;
	mul.f32 	%f24, %f22, %f22;
	fma.rn.f32 	%f25, %f21, %f21, %f24;
	fma.rn.f32 	%f26, %f23, %f23, %f25;
	ld.const.f32 	%f27, [softeningSquared];
	add.f32 	%f28, %f27, %f26;
	sqrt.rn.f32 	%f29, %f28;
	rcp.rn.f32 	%f30, %f29;
	mul.f32 	%f31, %f30, %f30;
	mul.f32 	%f32, %f30, %f31;
	mul.f32 	%f33, %f32, %f20;
	fma.rn.f32 	%f34, %f21, %f33, %f2;
	.loc	16	77	0
	fma.rn.f32 	%f35, %f33, %f22, %f4;
	.loc	16	78	0
	fma.rn.f32 	%f36, %f33, %f23, %f6;
	.loc	16	80	0
	mov.f32 	%f37, %f34;
	st.param.f32 	[__cudaretf__Z19bodyBodyInteraction6float36float4S0_+0], %f37;
	mov.f32 	%f38, %f35;
	st.param.f32 	[__cudaretf__Z19bodyBodyInteraction6float36float4S0_+4], %f38;
	mov.f32 	%f39, %f36;
	st.param.f32 	[__cudaretf__Z19bodyBodyInteraction6float36float4S0_+8], %f39;
	ret;
$LDWend__Z19bodyBodyInteraction6float36float4S0_:
	} // _Z19bodyBodyInteraction6float36float4S0_

	.visible .func (.param .align 4 .b8 __cudaretf__Z11gravitation6float46float3[12]) _Z11gravitation6float46float3 (.param .align 16 .b8 __cudaparmf1__Z11gravitation6float46float3[16], .param .align 4 .b8 __cudaparmf2__Z11gravitation6float46float3[12])
	{
	.reg .u32 %r<14>;
	.reg .u64 %rd<6>;
	.reg .f32 %f<89>;
	.reg .pred %p<4>;
	.loc	16	86	0
$LDWbegin__Z11gravitation6float46float3:
	ld.param.f32 	%f1, [__cudaparmf1__Z11gravitation6float46float3+0];
	mov.f32 	%f2, %f1;
	ld.param.f32 	%f3, [__cudaparmf1__Z11gravitation6float46float3+4];
	mov.f32 	%f4, %f3;
	ld.param.f32 	%f5, [__cudaparmf1__Z11gravitation6float46float3+8];
	mov.f32 	%f6, %f5;
	ld.param.f32 	%f7, [__cudaparmf1__Z11gravitation6float46float3+12];
	mov.f32 	%f8, %f7;
	ld.param.f32 	%f9, [__cudaparmf2__Z11gravitation6float46float3+0];
	mov.f32 	%f10, %f9;
	ld.param.f32 	%f11, [__cudaparmf2__Z11gravitation6float46float3+4];
	mov.f32 	%f12, %f11;
	ld.param.f32 	%f13, [__cudaparmf2__Z11gravitation6float46float3+8];
	mov.f32 	%f14, %f13;
	mov.u32 	%r1, %ntid.x;
	mov.u32 	%r2, 0;
	setp.eq.u32 	%p1, %r1, %r2;
	@%p1 bra 	$Lt_1_1282;
	add.u32 	%r3, %r1, 3;
	shr.s32 	%r4, %r3, 31;
	mov.s32 	%r5, 3;
	and.b32 	%r6, %r4, %r5;
	add.s32 	%r7, %r6, %r3;
	shr.s32 	%r8, %r7, 2;
	mov.u64 	%rd1, sharedPos;
	mov.u32 	%r9, %tid.y;
	mul.lo.u32 	%r10, %r9, %r1;
	cvt.u64.u32 	%rd2, %r10;
	mul.wide.u32 	%rd3, %r10, 16;
	add.u64 	%rd4, %rd1, %rd3;
	ld.const.f32 	%f15, [softeningSquared];
	mov.u32 	%r11, 0;
	mov.s32 	%r12, %r8;
$Lt_1_1794:
 //<loop> Loop body line 86, nesting depth: 1, estimated iterations: unknown
	ld.shared.v4.f32 	{%f16,%f17,%f18,_}, [%rd4+0];
	.loc	16	66	0
	sub.f32 	%f19, %f17, %f4;
	sub.f32 	%f20, %f16, %f2;
	sub.f32 	%f21, %f18, %f6;
	mul.f32 	%f22, %f19, %f19;
	fma.rn.f32 	%f23, %f20, %f20, %f22;
	fma.rn.f32 	%f24, %f21, %f21, %f23;
	add.f32 	%f25, %f15, %f24;
	sqrt.rn.f32 	%f26, %f25;
	rcp.rn.f32 	%f27, %f26;
	.loc	16	76	0
	mul.f32 	%f28, %f27, %f27;
	mul.f32 	%f29, %f28, %f27;
	mul.f32 	%f30, %f29, %f8;
	fma.rn.f32 	%f31, %f20, %f30, %f10;
	.loc	16	77	0
	fma.rn.f32 	%f32, %f30, %f19, %f12;
	.loc	16	78	0
	fma.rn.f32 	%f33, %f30, %f21, %f14;
	ld.shared.v4.f32 	{%f34,%f35,%f36,_}, [%rd4+16];
	.loc	16	66	0
	sub.f32 	%f37, %f35, %f4;
	sub.f32 	%f38, %f34, %f2;
	sub.f32 	%f39, %f36, %f6;
	mul.f32 	%f40, %f37, %f37;
	fma.rn.f32 	%f41, %f38, %f38, %f40;
	fma.rn.f32 	%f42, %f39, %f39, %f41;
	add.f32 	%f43, %f15, %f42;
	sqrt.rn.f32 	%f44, %f43;
	rcp.rn.f32 	%f45, %f44;
	.loc	16	76	0
	mul.f32 	%f46, %f45, %f45;
	mul.f32 	%f47, %f46, %f45;
	mul.f32 	%f48, %f47, %f8;
	fma.rn.f32 	%f49, %f38, %f48, %f31;
	.loc	16	77	0
	fma.rn.f32 	%f50, %f48, %f37, %f32;
	.loc	16	78	0
	fma.rn.f32 	%f51, %f48, %f39, %f33;
	ld.shared.v4.f32 	{%f52,%f53,%f54,_}, [%rd4+32];
	.loc	16	66	0
	sub.f32 	%f55, %f53, %f4;
	sub.f32 	%f56, %f52, %f2;
	sub.f32 	%f57, %f54, %f6;
	mul.f32 	%f58, %f55, %f55;
	fma.rn.f32 	%f59, %f56, %f56, %f58;
	fma.rn.f32 	%f60, %f57, %f57, %f59;
	add.f32 	%f61, %f15, %f60;
	sqrt.rn.f32 	%f62, %f61;
	rcp.rn.f32 	%f63, %f62;
	.loc	16	76	0
	mul.f32 	%f64, %f63, %f63;
	mul.f32 	%f65, %f64, %f63;
	mul.f32 	%f66, %f65, %f8;
	fma.rn.f32 	%f67, %f56, %f66, %f49;
	.loc	16	77	0
	fma.rn.f32 	%f68, %f66, %f55, %f50;
	.loc	16	78	0
	fma.rn.f32 	%f69, %f66, %f57, %f51;
	.loc	16	118	0
	add.u64 	%rd4, %rd4, 64;
	ld.shared.v4.f32 	{%f70,%f71,%f72,_}, [%rd4+-16];
	.loc	16	66	0
	sub.f32 	%f73, %f71, %f4;
	sub.f32 	%f74, %f70, %f2;
	sub.f32 	%f75, %f72, %f6;
	mul.f32 	%f76, %f73, %f73;
	fma.rn.f32 	%f77, %f74, %f74, %f76;
	fma.rn.f32 	%f78, %f75, %f75, %f77;
	add.f32 	%f79, %f15, %f78;
	sqrt.rn.f32 	%f80, %f79;
	rcp.rn.f32 	%f81, %f80;
	.loc	16	118	0
	mul.f32 	%f82, %f81, %f81;
	mul.f32 	%f83, %f82, %f81;
	mul.f32 	%f84, %f83, %f8;
	fma.rn.f32 	%f10, %f74, %f84, %f67;
	fma.rn.f32 	%f12, %f84, %f73, %f68;
	fma.rn.f32 	%f14, %f84, %f75, %f69;
	.loc	16	119	0
	add.u32 	%r11, %r11, 4;
	setp.gt.u32 	%p2, %r1, %r11;
	@%p2 bra 	$Lt_1_1794;
$Lt_1_1282:
	.loc	16	130	0
	mov.f32 	%f85, %f10;
	st.param.f32 	[__cudaretf__Z11gravitation6float46float3+0], %f85;
	mov.f32 	%f86, %f12;
	st.param.f32 	[__cudaretf__Z11gravitation6float46float3+4], %f86;
	mov.f32 	%f87, %f14;
	st.param.f32 	[__cudaretf__Z11gravitation6float46float3+8], %f87;
	ret;
$LDWend__Z11gravitation6float46float3:
	} // _Z11gravitation6float46float3



// ===== COMPILED SASS (sm_100) =====

	.target	sm_100

	.elftype	@"ET_EXEC"


//--------------------- .note.nv.tkinfo           --------------------------
	.section	.note.nv.tkinfo,"",@"SHT_NOTE"
	.sectionflags	@"SHF_NOTE_NV_TKINFO"
	.tkinfo
        /*0018*/ 	.word	0x00000002
        /*0030*/ 	.string	""
        /*0030*/ 	.string	"ptxas"
        /*0030*/ 	.string	"Cuda compilation tools, release 13.0, V13.0.88"
        /*0030*/ 	.string	"Build cuda_13.0.r13.0/compiler.36424714_0"
        /*0030*/ 	.string	"-arch sm_100 "



//--------------------- .note.nv.cuinfo           --------------------------
	.section	.note.nv.cuinfo,"",@"SHT_NOTE"
	.sectionflags	@"SHF_NOTE_NV_CUINFO"
        /*0018*/ 	.short	0x0002
        /*001a*/ 	.short	0x0014
        /*001c*/ 	.short	0x0082
	.zero		2


//--------------------- .nv.info                  --------------------------
	.section	.nv.info,"",@"SHT_CUDA_INFO"
	.align	4


	//----- nvinfo : EIATTR_MERCURY_ISA_VERSION
	.align		4
        /*0000*/ 	.byte	0x03, 0x5f
        /*0002*/ 	.short	0x0101


//--------------------- .nv.compat                --------------------------
	.section	.nv.compat,"",@"SHT_CUDA_COMPAT_INFO"
	.align	4
        /*0000*/ 	.byte	0x02, 0x09, 0x00, 0x00, 0x02, 0x02, 0x01, 0x00, 0x02, 0x05, 0x05, 0x00, 0x03, 0x07, 0x01, 0x01
        /*0010*/ 	.byte	0x02, 0x03, 0x00, 0x00, 0x02, 0x06, 0x01, 0x00, 0x04, 0x0b, 0x08, 0x00, 0x00, 0x00, 0x00, 0x00
        /*0020*/ 	.byte	0x00, 0x00, 0x00, 0x00


//--------------------- .nv.callgraph             --------------------------
	.section	.nv.callgraph,"",@"SHT_CUDA_CALLGRAPH"
	.align	4
	.sectionentsize	8
	.align		4
        /*0000*/ 	.word	0x00000000
	.align		4
        /*0004*/ 	.word	0xffffffff
	.align		4
        /*0008*/ 	.word	0x00000000
	.align		4
        /*000c*/ 	.word	0xfffffffe
	.align		4
        /*0010*/ 	.word	0x00000000
	.align		4
        /*0014*/ 	.word	0xfffffffd
	.align		4
        /*0018*/ 	.word	0x00000000
	.align		4
        /*001c*/ 	.word	0xfffffffc


//--------------------- .nv.constant3             --------------------------
	.section	.nv.constant3,"a",@progbits
	.align	4
.nv.constant3:
	.type		softeningSquared,@object
	.size		softeningSquared,(.L_0 - softeningSquared)
softeningSquared:
	.zero		4
.L_0:


//--------------------- .nv.shared.reserved.0     --------------------------
	.section	.nv.shared.reserved.0,"aw",@nobits
	.weak		__nv_reservedSMEM_offset_0_alias
	.size		__nv_reservedSMEM_offset_0_alias, 0, 64
	.other		__nv_reservedSMEM_offset_0_alias,@"STO_CUDA_RESERVED_SHARED STV_DEFAULT"
__nv_reservedSMEM_offset_0_alias:
	.zero		0
	.zero		64


//--------------------- SYMBOLS --------------------------

	.type		.nv.reservedSmem.offset0,@object
	.size		.nv.reservedSmem.offset0,0x4
